	.headerflags	@"EF_CUDA_TEXMODE_UNIFIED EF_CUDA_64BIT_ADDRESS EF_CUDA_ACCELERATORS EF_CUDA_SM90 EF_CUDA_VIRTUAL_SM(EF_CUDA_SM90)"
	.elftype	@"ET_EXEC"


//--------------------- .nv.info                  --------------------------
	.section	.nv.info,"",@"SHT_CUDA_INFO"
	.align	4


	//----- nvinfo : EIATTR_REGCOUNT
	.align		4
        /*0000*/ 	.byte	0x04, 0x2f
        /*0002*/ 	.short	(.L_1 - .L_0)
	.align		4
.L_0:
        /*0004*/ 	.word	index@(triton_red_fused_div_mse_loss_17)
        /*0008*/ 	.word	0x0000001f


	//----- nvinfo : EIATTR_MIN_STACK_SIZE
	.align		4
.L_1:
        /*000c*/ 	.byte	0x04, 0x12
        /*000e*/ 	.short	(.L_3 - .L_2)
	.align		4
.L_2:
        /*0010*/ 	.word	index@(triton_red_fused_div_mse_loss_17)
        /*0014*/ 	.word	0x00000000


	//----- nvinfo : EIATTR_FRAME_SIZE
	.align		4
.L_3:
        /*0018*/ 	.byte	0x04, 0x11
        /*001a*/ 	.short	(.L_5 - .L_4)
	.align		4
.L_4:
        /*001c*/ 	.word	index@(triton_red_fused_div_mse_loss_17)
        /*0020*/ 	.word	0x00000000


	//----- nvinfo : EIATTR_MIN_STACK_SIZE
	.align		4
.L_5:
        /*0024*/ 	.byte	0x04, 0x12
        /*0026*/ 	.short	(.L_7 - .L_6)
	.align		4
.L_6:
        /*0028*/ 	.word	index@(triton_red_fused_div_mse_loss_17)
        /*002c*/ 	.word	0x00000000
.L_7:


//--------------------- .nv.info.triton_red_fused_div_mse_loss_17 --------------------------
	.section	.nv.info.triton_red_fused_div_mse_loss_17,"",@"SHT_CUDA_INFO"
	.sectionflags	@""
	.align	4


	//----- nvinfo : EIATTR_CUDA_API_VERSION
	.align		4
        /*0000*/ 	.byte	0x04, 0x37
        /*0002*/ 	.short	(.L_9 - .L_8)
.L_8:
        /*0004*/ 	.word	0x0000007c


	//----- nvinfo : EIATTR_KPARAM_INFO
	.align		4
.L_9:
        /*0008*/ 	.byte	0x04, 0x17
        /*000a*/ 	.short	(.L_11 - .L_10)
.L_10:
        /*000c*/ 	.word	0x00000000
        /*0010*/ 	.short	0x0004
        /*0012*/ 	.short	0x001c
        /*0014*/ 	.byte	0x00, 0xf0, 0x11, 0x00


	//----- nvinfo : EIATTR_KPARAM_INFO
	.align		4
.L_11:
        /*0018*/ 	.byte	0x04, 0x17
        /*001a*/ 	.short	(.L_13 - .L_12)
.L_12:
        /*001c*/ 	.word	0x00000000
        /*0020*/ 	.short	0x0003
        /*0022*/ 	.short	0x0018
        /*0024*/ 	.byte	0x00, 0xf0, 0x11, 0x00


	//----- nvinfo : EIATTR_KPARAM_INFO
	.align		4
.L_13:
        /*0028*/ 	.byte	0x04, 0x17
        /*002a*/ 	.short	(.L_15 - .L_14)
.L_14:
        /*002c*/ 	.word	0x00000000
        /*0030*/ 	.short	0x0002
        /*0032*/ 	.short	0x0010
        /*0034*/ 	.byte	0x00, 0xf4, 0x21, 0x00


	//----- nvinfo : EIATTR_KPARAM_INFO
	.align		4
.L_15:
        /*0038*/ 	.byte	0x04, 0x17
        /*003a*/ 	.short	(.L_17 - .L_16)
.L_16:
        /*003c*/ 	.word	0x00000000
        /*0040*/ 	.short	0x0001
        /*0042*/ 	.short	0x0008
        /*0044*/ 	.byte	0x00, 0xf4, 0x21, 0x00


	//----- nvinfo : EIATTR_KPARAM_INFO
	.align		4
.L_17:
        /*0048*/ 	.byte	0x04, 0x17
        /*004a*/ 	.short	(.L_19 - .L_18)
.L_18:
        /*004c*/ 	.word	0x00000000
        /*0050*/ 	.short	0x0000
        /*0052*/ 	.short	0x0000
        /*0054*/ 	.byte	0x00, 0xf4, 0x21, 0x00


	//----- nvinfo : EIATTR_SPARSE_MMA_MASK
	.align		4
.L_19:
        /*0058*/ 	.byte	0x03, 0x50
        /*005a*/ 	.short	0x0000


	//----- nvinfo : EIATTR_MAXREG_COUNT
	.align		4
        /*005c*/ 	.byte	0x03, 0x1b
        /*005e*/ 	.short	0x0080


	//----- nvinfo : EIATTR_COOP_GROUP_MASK_REGIDS
	.align		4
        /*0060*/ 	.byte	0x04, 0x29
        /*0062*/ 	.short	(.L_21 - .L_20)


	//   ....[0]....
.L_20:
        /*0064*/ 	.word	0xffffffff


	//   ....[1]....
        /*0068*/ 	.word	0xffffffff


	//   ....[2]....
        /*006c*/ 	.word	0xffffffff


	//   ....[3]....
        /*0070*/ 	.word	0xffffffff


	//   ....[4]....
        /*0074*/ 	.word	0xffffffff


	//   ....[5]....
        /*0078*/ 	.word	0xffffffff


	//   ....[6]....
        /*007c*/ 	.word	0xffffffff


	//   ....[7]....
        /*0080*/ 	.word	0xffffffff


	//   ....[8]....
        /*0084*/ 	.word	0xffffffff


	//----- nvinfo : EIATTR_COOP_GROUP_INSTR_OFFSETS
	.align		4
.L_21:
        /*0088*/ 	.byte	0x04, 0x28
        /*008a*/ 	.short	(.L_23 - .L_22)


	//   ....[0]....
.L_22:
        /*008c*/ 	.word	0x000007b0


	//   ....[1]....
        /*0090*/ 	.word	0x000007d0


	//   ....[2]....
        /*0094*/ 	.word	0x000007f0


	//   ....[3]....
        /*0098*/ 	.word	0x00000820


	//   ....[4]....
        /*009c*/ 	.word	0x00000840


	//   ....[5]....
        /*00a0*/ 	.word	0x000008e0


	//   ....[6]....
        /*00a4*/ 	.word	0x00000900


	//   ....[7]....
        /*00a8*/ 	.word	0x00000920


	//   ....[8]....
        /*00ac*/ 	.word	0x00000950


	//----- nvinfo : EIATTR_EXIT_INSTR_OFFSETS
	.align		4
.L_23:
        /*00b0*/ 	.byte	0x04, 0x1c
        /*00b2*/ 	.short	(.L_25 - .L_24)


	//   ....[0]....
.L_24:
        /*00b4*/ 	.word	0x000009c0


	//   ....[1]....
        /*00b8*/ 	.word	0x00000a10


	//----- nvinfo : EIATTR_REQNTID
	.align		4
.L_25:
        /*00bc*/ 	.byte	0x04, 0x10
        /*00be*/ 	.short	(.L_27 - .L_26)
.L_26:
        /*00c0*/ 	.word	0x00000200
        /*00c4*/ 	.word	0x00000001
        /*00c8*/ 	.word	0x00000001


	//----- nvinfo : EIATTR_CBANK_PARAM_SIZE
	.align		4
.L_27:
        /*00cc*/ 	.byte	0x03, 0x19
        /*00ce*/ 	.short	0x0020


	//----- nvinfo : EIATTR_PARAM_CBANK
	.align		4
        /*00d0*/ 	.byte	0x04, 0x0a
        /*00d2*/ 	.short	(.L_29 - .L_28)
	.align		4
.L_28:
        /*00d4*/ 	.word	index@(.nv.constant0.triton_red_fused_div_mse_loss_17)
        /*00d8*/ 	.short	0x0210
        /*00da*/ 	.short	0x0020


	//----- nvinfo : EIATTR_SW_WAR
	.align		4
.L_29:
        /*00dc*/ 	.byte	0x04, 0x36
        /*00de*/ 	.short	(.L_31 - .L_30)
.L_30:
        /*00e0*/ 	.word	0x00000008
.L_31:


//--------------------- .nv.callgraph             --------------------------
	.section	.nv.callgraph,"",@"SHT_CUDA_CALLGRAPH"
	.align	4
	.sectionentsize	8
	.align		4
        /*0000*/ 	.word	0x00000000
	.align		4
        /*0004*/ 	.word	0xffffffff
	.align		4
        /*0008*/ 	.word	0x00000000
	.align		4
        /*000c*/ 	.word	0xfffffffe
	.align		4
        /*0010*/ 	.word	0x00000000
	.align		4
        /*0014*/ 	.word	0xfffffffd
	.align		4
        /*0018*/ 	.word	0x00000000
	.align		4
        /*001c*/ 	.word	0xfffffffc


//--------------------- .text.triton_red_fused_div_mse_loss_17 --------------------------
	.section	.text.triton_red_fused_div_mse_loss_17,"ax",@progbits
	.sectionflags	@"SHF_BARRIERS=1"
	.align	128
        .global         triton_red_fused_div_mse_loss_17
        .type           triton_red_fused_div_mse_loss_17,@function
        .size           triton_red_fused_div_mse_loss_17,(.L_x_1 - triton_red_fused_div_mse_loss_17)
        .other          triton_red_fused_div_mse_loss_17,@"STO_CUDA_ENTRY STV_DEFAULT"
triton_red_fused_div_mse_loss_17:
.text.triton_red_fused_div_mse_loss_17:
[----:B------:R-:W0:Y:S01]  /*0000*/  LDC R1, c[0x0][0x28] ;  /* 0x00000a00ff017b82 */ /* 0x000e220000000800 */
[----:B------:R-:W1:Y:S07]  /*0010*/  S2R R3, SR_TID.X ;  /* 0x0000000000037919 */ /* 0x000e6e0000002100 */
[----:B------:R-:W2:Y:S01]  /*0020*/  LDC.64 R22, c[0x0][0x218] ;  /* 0x00008600ff167b82 */ /* 0x000ea20000000a00 */
[----:B------:R-:W-:Y:S02]  /*0030*/  CS2R R12, SRZ ;  /* 0x00000000000c7805 */ /* 0x000fe4000001ff00 */
[----:B------:R-:W-:Y:S01]  /*0040*/  CS2R R14, SRZ ;  /* 0x00000000000e7805 */ /* 0x000fe2000001ff00 */
[----:B------:R-:W3:Y:S04]  /*0050*/  S2R R0, SR_CTAID.X ;  /* 0x0000000000007919 */ /* 0x000ee80000002500 */
[----:B------:R-:W4:Y:S01]  /*0060*/  LDC.64 R24, c[0x0][0x210] ;  /* 0x00008400ff187b82 */ /* 0x000f220000000a00 */
[----:B------:R-:W-:-:S02]  /*0070*/  CS2R R4, SRZ ;  /* 0x0000000000047805 */ /* 0x000fc4000001ff00 */
[----:B------:R-:W-:Y:S01]  /*0080*/  CS2R R6, SRZ ;  /* 0x0000000000067805 */ /* 0x000fe2000001ff00 */
[----:B------:R-:W-:Y:S01]  /*0090*/  ULDC.64 UR6, c[0x0][0x208] ;  /* 0x0000820000067ab9 */ /* 0x000fe20000000a00 */
[----:B------:R-:W-:Y:S02]  /*00a0*/  CS2R R8, SRZ ;  /* 0x0000000000087805 */ /* 0x000fe4000001ff00 */
[----:B------:R-:W-:Y:S02]  /*00b0*/  CS2R R10, SRZ ;  /* 0x00000000000a7805 */ /* 0x000fe4000001ff00 */
[----:B------:R-:W-:Y:S02]  /*00c0*/  CS2R R16, SRZ ;  /* 0x0000000000107805 */ /* 0x000fe4000001ff00 */
[----:B------:R-:W-:Y:S02]  /*00d0*/  CS2R R18, SRZ ;  /* 0x0000000000127805 */ /* 0x000fe4000001ff00 */
[----:B-1----:R-:W-:-:S04]  /*00e0*/  SHF.L.U32 R3, R3, 0x2, RZ ;  /* 0x0000000203037819 */ /* 0x002fc800000006ff */
[----:B------:R-:W-:Y:S02]  /*00f0*/  LOP3.LUT R3, R3, 0x7fc, RZ, 0xc0, !PT ;  /* 0x000007fc03037812 */ /* 0x000fe400078ec0ff */
[C---:B---3--:R-:W-:Y:S02]  /*0100*/  ISETP.GE.AND P0, PT, R0.reuse, 0x80, PT ;  /* 0x000000800000780c */ /* 0x048fe40003f06270 */
[----:B------:R-:W-:-:S05]  /*0110*/  LEA R3, R0, R3, 0xd ;  /* 0x0000000300037211 */ /* 0x000fca00078e68ff */
[----:B--2---:R-:W-:-:S04]  /*0120*/  IMAD.WIDE R22, R3, 0x4, R22 ;  /* 0x0000000403167825 */ /* 0x004fc800078e0216 */
[----:B----4-:R-:W-:Y:S02]  /*0130*/  IMAD.WIDE R24, R3, 0x4, R24 ;  /* 0x0000000403187825 */ /* 0x010fe400078e0218 */
[----:B------:R-:W2:Y:S04]  /*0140*/  @!P0 LDG.E.EF.128 R12, desc[UR6][R22.64] ;  /* 0x00000006160c8981 */ /* 0x000ea8000c0e1d00 */
[----:B------:R-:W3:Y:S04]  /*0150*/  @!P0 LDG.E.EF.128 R4, desc[UR6][R22.64+0x2000] ;  /* 0x0020000616048981 */ /* 0x000ee8000c0e1d00 */
[----:B------:R-:W4:Y:S04]  /*0160*/  @!P0 LDG.E.EF.128 R8, desc[UR6][R24.64+0x2000] ;  /* 0x0020000618088981 */ /* 0x000f28000c0e1d00 */
[----:B------:R-:W5:Y:S01]  /*0170*/  @!P0 LDG.E.EF.128 R16, desc[UR6][R24.64] ;  /* 0x0000000618108981 */ /* 0x000f62000c0e1d00 */
[----:B--2---:R-:W-:-:S02]  /*0180*/  SEL R15, R15, RZ, !P0 ;  /* 0x000000ff0f0f7207 */ /* 0x004fc40004000000 */
[----:B---3--:R-:W-:-:S03]  /*0190*/  SEL R5, R5, RZ, !P0 ;  /* 0x000000ff05057207 */ /* 0x008fc60004000000 */
[----:B------:R-:W-:Y:S01]  /*01a0*/  FMUL R20, R15, 3.814697265625e-06 ;  /* 0x368000000f147820 */ /* 0x000fe20000400000 */
[----:B------:R-:W-:Y:S02]  /*01b0*/  SEL R21, R13, RZ, !P0 ;  /* 0x000000ff0d157207 */ /* 0x000fe40004000000 */
[----:B------:R-:W-:Y:S01]  /*01c0*/  SEL R15, R4, RZ, !P0 ;  /* 0x000000ff040f7207 */ /* 0x000fe20004000000 */
[----:B------:R-:W-:Y:S01]  /*01d0*/  FMUL R4, R5, 3.814697265625e-06 ;  /* 0x3680000005047820 */ /* 0x000fe20000400000 */
[----:B----4-:R-:W-:Y:S02]  /*01e0*/  SEL R9, R9, RZ, !P0 ;  /* 0x000000ff09097207 */ /* 0x010fe40004000000 */
[----:B------:R-:W-:Y:S01]  /*01f0*/  SEL R3, R12, RZ, !P0 ;  /* 0x000000ff0c037207 */ /* 0x000fe20004000000 */
[----:B------:R-:W-:Y:S01]  /*0200*/  FMUL R21, R21, 3.814697265625e-06 ;  /* 0x3680000015157820 */ /* 0x000fe20000400000 */
[----:B-----5:R-:W-:Y:S01]  /*0210*/  SEL R12, R17, RZ, !P0 ;  /* 0x000000ff110c7207 */ /* 0x020fe20004000000 */
[----:B------:R-:W-:Y:S01]  /*0220*/  FFMA R4, R9, 3.814697265625e-06, -R4 ;  /* 0x3680000009047823 */ /* 0x000fe20000000804 */
[----:B------:R-:W-:-:S02]  /*0230*/  SEL R28, R6, RZ, !P0 ;  /* 0x000000ff061c7207 */ /* 0x000fc40004000000 */
[----:B------:R-:W-:Y:S01]  /*0240*/  SEL R7, R7, RZ, !P0 ;  /* 0x000000ff07077207 */ /* 0x000fe20004000000 */
[----:B------:R-:W-:Y:S01]  /*0250*/  FFMA R21, R12, 3.814697265625e-06, -R21 ;  /* 0x368000000c157823 */ /* 0x000fe20000000815 */
[----:B------:R-:W-:Y:S01]  /*0260*/  SEL R5, R10, RZ, !P0 ;  /* 0x000000ff0a057207 */ /* 0x000fe20004000000 */
[----:B------:R-:W-:Y:S01]  /*0270*/  FMUL R28, R28, 3.814697265625e-06 ;  /* 0x368000001c1c7820 */ /* 0x000fe20000400000 */
[----:B------:R-:W-:Y:S01]  /*0280*/  SEL R6, R11, RZ, !P0 ;  /* 0x000000ff0b067207 */ /* 0x000fe20004000000 */
[----:B------:R-:W-:Y:S01]  /*0290*/  FMUL R27, R7, 3.814697265625e-06 ;  /* 0x36800000071b7820 */ /* 0x000fe20000400000 */
[----:B------:R-:W-:Y:S01]  /*02a0*/  FMUL R4, R4, R4 ;  /* 0x0000000404047220 */ /* 0x000fe20000400000 */
[----:B------:R-:W-:Y:S01]  /*02b0*/  SEL R8, R8, RZ, !P0 ;  /* 0x000000ff08087207 */ /* 0x000fe20004000000 */
[----:B------:R-:W-:Y:S01]  /*02c0*/  FMUL R15, R15, 3.814697265625e-06 ;  /* 0x368000000f0f7820 */ /* 0x000fe20000400000 */
[----:B------:R-:W-:Y:S01]  /*02d0*/  FFMA R27, R6, 3.814697265625e-06, -R27 ;  /* 0x36800000061b7823 */ /* 0x000fe2000000081b */
[----:B------:R-:W-:Y:S01]  /*02e0*/  FFMA R28, R5, 3.814697265625e-06, -R28 ;  /* 0x36800000051c7823 */ /* 0x000fe2000000081c */
[----:B------:R-:W-:Y:S01]  /*02f0*/  FFMA R21, R21, R21, R4 ;  /* 0x0000001515157223 */ /* 0x000fe20000000004 */
[----:B------:R-:W-:-:S02]  /*0300*/  CS2R R4, SRZ ;  /* 0x0000000000047805 */ /* 0x000fc4000001ff00 */
[----:B------:R-:W-:Y:S02]  /*0310*/  CS2R R6, SRZ ;  /* 0x0000000000067805 */ /* 0x000fe4000001ff00 */
[----:B------:R-:W-:Y:S01]  /*0320*/  SEL R14, R14, RZ, !P0 ;  /* 0x000000ff0e0e7207 */ /* 0x000fe20004000000 */
[----:B------:R-:W-:Y:S01]  /*0330*/  FFMA R15, R8, 3.814697265625e-06, -R15 ;  /* 0x36800000080f7823 */ /* 0x000fe2000000080f */
[----:B------:R-:W-:Y:S01]  /*0340*/  SEL R13, R16, RZ, !P0 ;  /* 0x000000ff100d7207 */ /* 0x000fe20004000000 */
[----:B------:R-:W-:Y:S01]  /*0350*/  FMUL R16, R3, 3.814697265625e-06 ;  /* 0x3680000003107820 */ /* 0x000fe20000400000 */
[----:B------:R-:W-:Y:S02]  /*0360*/  CS2R R8, SRZ ;  /* 0x0000000000087805 */ /* 0x000fe4000001ff00 */
[----:B------:R-:W-:Y:S02]  /*0370*/  CS2R R10, SRZ ;  /* 0x00000000000a7805 */ /* 0x000fe4000001ff00 */
[----:B------:R-:W-:Y:S01]  /*0380*/  SEL R18, R18, RZ, !P0 ;  /* 0x000000ff12127207 */ /* 0x000fe20004000000 */
[----:B------:R-:W-:Y:S01]  /*0390*/  FMUL R3, R14, 3.814697265625e-06 ;  /* 0x368000000e037820 */ /* 0x000fe20000400000 */
[----:B------:R-:W-:Y:S01]  /*03a0*/  SEL R19, R19, RZ, !P0 ;  /* 0x000000ff13137207 */ /* 0x000fe20004000000 */
[----:B------:R-:W-:Y:S01]  /*03b0*/  FFMA R16, R13, 3.814697265625e-06, -R16 ;  /* 0x368000000d107823 */ /* 0x000fe20000000810 */
[----:B------:R-:W2:Y:S01]  /*03c0*/  @!P0 LDG.E.EF.128 R4, desc[UR6][R22.64+0x4000] ;  /* 0x0040000616048981 */ /* 0x000ea2000c0e1d00 */
[----:B------:R-:W-:Y:S01]  /*03d0*/  FMUL R17, R15, R15 ;  /* 0x0000000f0f117220 */ /* 0x000fe20000400000 */
[----:B------:R-:W-:Y:S01]  /*03e0*/  FFMA R3, R18, 3.814697265625e-06, -R3 ;  /* 0x3680000012037823 */ /* 0x000fe20000000803 */
[----:B------:R-:W-:Y:S01]  /*03f0*/  FFMA R20, R19, 3.814697265625e-06, -R20 ;  /* 0x3680000013147823 */ /* 0x000fe20000000814 */
[----:B------:R-:W3:Y:S01]  /*0400*/  @!P0 LDG.E.EF.128 R8, desc[UR6][R24.64+0x4000] ;  /* 0x0040000618088981 */ /* 0x000ee2000c0e1d00 */
[----:B------:R-:W-:Y:S01]  /*0410*/  FFMA R26, R16, R16, R17 ;  /* 0x00000010101a7223 */ /* 0x000fe20000000011 */
[----:B------:R-:W-:-:S02]  /*0420*/  CS2R R16, SRZ ;  /* 0x0000000000107805 */ /* 0x000fc4000001ff00 */
[----:B------:R-:W-:Y:S02]  /*0430*/  CS2R R18, SRZ ;  /* 0x0000000000127805 */ /* 0x000fe4000001ff00 */
[----:B------:R-:W-:Y:S02]  /*0440*/  CS2R R12, SRZ ;  /* 0x00000000000c7805 */ /* 0x000fe4000001ff00 */
[----:B------:R-:W-:Y:S02]  /*0450*/  CS2R R14, SRZ ;  /* 0x00000000000e7805 */ /* 0x000fe4000001ff00 */
[----:B------:R-:W4:Y:S04]  /*0460*/  @!P0 LDG.E.EF.128 R16, desc[UR6][R22.64+0x6000] ;  /* 0x0060000616108981 */ /* 0x000f28000c0e1d00 */
[----:B------:R1:W5:Y:S01]  /*0470*/  @!P0 LDG.E.EF.128 R12, desc[UR6][R24.64+0x6000] ;  /* 0x00600006180c8981 */ /* 0x000362000c0e1d00 */
[----:B------:R-:W-:Y:S01]  /*0480*/  FMUL R28, R28, R28 ;  /* 0x0000001c1c1c7220 */ /* 0x000fe20000400000 */
[----:B------:R-:W-:-:S03]  /*0490*/  FMUL R27, R27, R27 ;  /* 0x0000001b1b1b7220 */ /* 0x000fc60000400000 */
[----:B------:R-:W-:Y:S01]  /*04a0*/  FFMA R3, R3, R3, R28 ;  /* 0x0000000303037223 */ /* 0x000fe2000000001c */
[----:B------:R-:W-:Y:S01]  /*04b0*/  FFMA R20, R20, R20, R27 ;  /* 0x0000001414147223 */ /* 0x000fe2000000001b */
[----:B------:R-:W1:Y:S01]  /*04c0*/  S2UR UR5, SR_CgaCtaId ;  /* 0x00000000000579c3 */ /* 0x000e620000008800 */
[----:B------:R-:W-:Y:S02]  /*04d0*/  UMOV UR4, 0x400 ;  /* 0x0000040000047882 */ /* 0x000fe40000000000 */
[----:B01----:R-:W-:Y:S01]  /*04e0*/  UPRMT UR4, UR5, 0x654, UR4 ;  /* 0x0000065405047896 */ /* 0x003fe20008000004 */
[----:B--2---:R-:W-:Y:S02]  /*04f0*/  SEL R4, R4, RZ, !P0 ;  /* 0x000000ff04047207 */ /* 0x004fe40004000000 */
[----:B------:R-:W-:Y:S02]  /*0500*/  SEL R5, R5, RZ, !P0 ;  /* 0x000000ff05057207 */ /* 0x000fe40004000000 */
[----:B------:R-:W-:Y:S01]  /*0510*/  SEL R25, R7, RZ, !P0 ;  /* 0x000000ff07197207 */ /* 0x000fe20004000000 */
[----:B------:R-:W-:Y:S01]  /*0520*/  FMUL R4, R4, 3.814697265625e-06 ;  /* 0x3680000004047820 */ /* 0x000fe20000400000 */
[----:B---3--:R-:W-:Y:S01]  /*0530*/  SEL R7, R8, RZ, !P0 ;  /* 0x000000ff08077207 */ /* 0x008fe20004000000 */
[----:B------:R-:W-:Y:S01]  /*0540*/  FMUL R5, R5, 3.814697265625e-06 ;  /* 0x3680000005057820 */ /* 0x000fe20000400000 */
[----:B------:R-:W-:-:S02]  /*0550*/  SEL R24, R9, RZ, !P0 ;  /* 0x000000ff09187207 */ /* 0x000fc40004000000 */
[----:B------:R-:W-:Y:S01]  /*0560*/  SEL R6, R6, RZ, !P0 ;  /* 0x000000ff06067207 */ /* 0x000fe20004000000 */
[----:B------:R-:W-:Y:S02]  /*0570*/  FFMA R7, R7, 3.814697265625e-06, -R4 ;  /* 0x3680000007077823 */ /* 0x000fe40000000804 */
[----:B------:R-:W-:Y:S01]  /*0580*/  FFMA R4, R24, 3.814697265625e-06, -R5 ;  /* 0x3680000018047823 */ /* 0x000fe20000000805 */
[----:B----4-:R-:W-:Y:S02]  /*0590*/  SEL R16, R16, RZ, !P0 ;  /* 0x000000ff10107207 */ /* 0x010fe40004000000 */
[----:B------:R-:W-:Y:S01]  /*05a0*/  SEL R17, R17, RZ, !P0 ;  /* 0x000000ff11117207 */ /* 0x000fe20004000000 */
[----:B------:R-:W-:Y:S01]  /*05b0*/  FMUL R6, R6, 3.814697265625e-06 ;  /* 0x3680000006067820 */ /* 0x000fe20000400000 */
[----:B------:R-:W-:Y:S01]  /*05c0*/  SEL R9, R10, RZ, !P0 ;  /* 0x000000ff0a097207 */ /* 0x000fe20004000000 */
[----:B------:R-:W-:Y:S01]  /*05d0*/  FFMA R26, R7, R7, R26 ;  /* 0x00000007071a7223 */ /* 0x000fe2000000001a */
[----:B------:R-:W-:Y:S01]  /*05e0*/  FFMA R21, R4, R4, R21 ;  /* 0x0000000404157223 */ /* 0x000fe20000000015 */
[----:B------:R-:W-:Y:S01]  /*05f0*/  SEL R18, R18, RZ, !P0 ;  /* 0x000000ff12127207 */ /* 0x000fe20004000000 */
[----:B------:R-:W-:Y:S01]  /*0600*/  FMUL R17, R17, 3.814697265625e-06 ;  /* 0x3680000011117820 */ /* 0x000fe20000400000 */
[----:B-----5:R-:W-:Y:S01]  /*0610*/  SEL R7, R12, RZ, !P0 ;  /* 0x000000ff0c077207 */ /* 0x020fe20004000000 */
[----:B------:R-:W-:Y:S01]  /*0620*/  FMUL R16, R16, 3.814697265625e-06 ;  /* 0x3680000010107820 */ /* 0x000fe20000400000 */
[----:B------:R-:W-:Y:S01]  /*0630*/  SEL R4, R13, RZ, !P0 ;  /* 0x000000ff0d047207 */ /* 0x000fe20004000000 */
[----:B------:R-:W-:Y:S01]  /*0640*/  FFMA R6, R9, 3.814697265625e-06, -R6 ;  /* 0x3680000009067823 */ /* 0x000fe20000000806 */
[----:B------:R-:W-:Y:S01]  /*0650*/  SEL R11, R11, RZ, !P0 ;  /* 0x000000ff0b0b7207 */ /* 0x000fe20004000000 */
[----:B------:R-:W-:Y:S01]  /*0660*/  FMUL R8, R25, 3.814697265625e-06 ;  /* 0x3680000019087820 */ /* 0x000fe20000400000 */
[----:B------:R-:W-:Y:S01]  /*0670*/  SEL R19, R19, RZ, !P0 ;  /* 0x000000ff13137207 */ /* 0x000fe20004000000 */
[----:B------:R-:W-:Y:S01]  /*0680*/  FMUL R18, R18, 3.814697265625e-06 ;  /* 0x3680000012127820 */ /* 0x000fe20000400000 */
[----:B------:R-:W-:Y:S01]  /*0690*/  SEL R9, R14, RZ, !P0 ;  /* 0x000000ff0e097207 */ /* 0x000fe20004000000 */
[----:B------:R-:W-:Y:S01]  /*06a0*/  FFMA R4, R4, 3.814697265625e-06, -R17 ;  /* 0x3680000004047823 */ /* 0x000fe20000000811 */
[----:B------:R-:W-:Y:S01]  /*06b0*/  FFMA R7, R7, 3.814697265625e-06, -R16 ;  /* 0x3680000007077823 */ /* 0x000fe20000000810 */
[----:B------:R-:W-:Y:S01]  /*06c0*/  FFMA R3, R6, R6, R3 ;  /* 0x0000000606037223 */ /* 0x000fe20000000003 */
[----:B------:R-:W-:Y:S01]  /*06d0*/  SEL R6, R15, RZ, !P0 ;  /* 0x000000ff0f067207 */ /* 0x000fe20004000000 */
[----:B------:R-:W-:Y:S01]  /*06e0*/  FFMA R5, R11, 3.814697265625e-06, -R8 ;  /* 0x368000000b057823 */ /* 0x000fe20000000808 */
[----:B------:R-:W-:Y:S01]  /*06f0*/  FFMA R18, R9, 3.814697265625e-06, -R18 ;  /* 0x3680000009127823 */ /* 0x000fe20000000812 */
[----:B------:R-:W-:Y:S01]  /*0700*/  FMUL R19, R19, 3.814697265625e-06 ;  /* 0x3680000013137820 */ /* 0x000fe20000400000 */
[----:B------:R-:W-:Y:S01]  /*0710*/  FFMA R21, R4, R4, R21 ;  /* 0x0000000404157223 */ /* 0x000fe20000000015 */
[----:B------:R-:W-:Y:S01]  /*0720*/  FFMA R26, R7, R7, R26 ;  /* 0x00000007071a7223 */ /* 0x000fe2000000001a */
[----:B------:R-:W-:Y:S01]  /*0730*/  FFMA R20, R5, R5, R20 ;  /* 0x0000000505147223 */ /* 0x000fe20000000014 */
[----:B------:R-:W-:Y:S01]  /*0740*/  FFMA R19, R6, 3.814697265625e-06, -R19 ;  /* 0x3680000006137823 */ /* 0x000fe20000000813 */
[----:B------:R-:W-:Y:S01]  /*0750*/  FFMA R3, R18, R18, R3 ;  /* 0x0000001212037223 */ /* 0x000fe20000000003 */
[----:B------:R-:W-:-:S02]  /*0760*/  FADD R26, R21, R26 ;  /* 0x0000001a151a7221 */ /* 0x000fc40000000000 */
[----:B------:R-:W-:Y:S02]  /*0770*/  FFMA R20, R19, R19, R20 ;  /* 0x0000001313147223 */ /* 0x000fe40000000014 */
[----:B------:R-:W-:-:S04]  /*0780*/  FADD R3, R3, R26 ;  /* 0x0000001a03037221 */ /* 0x000fc80000000000 */
[----:B------:R-:W-:-:S05]  /*0790*/  FADD R3, R20, R3 ;  /* 0x0000000314037221 */ /* 0x000fca0000000000 */
[----:B------:R-:W-:-:S05]  /*07a0*/  FSEL R3, R3, RZ, !P0 ;  /* 0x000000ff03037208 */ /* 0x000fca0004000000 */
[----:B------:R-:W0:Y:S02]  /*07b0*/  SHFL.BFLY PT, R4, R3, 0x10, 0x1f ;  /* 0x0e001f0003047f89 */ /* 0x000e2400000e0000 */
[----:B0-----:R-:W-:-:S05]  /*07c0*/  FADD R4, R3, R4 ;  /* 0x0000000403047221 */ /* 0x001fca0000000000 */
[----:B------:R-:W0:Y:S02]  /*07d0*/  SHFL.BFLY PT, R5, R4, 0x8, 0x1f ;  /* 0x0d001f0004057f89 */ /* 0x000e2400000e0000 */
[----:B0-----:R-:W-:-:S05]  /*07e0*/  FADD R5, R4, R5 ;  /* 0x0000000504057221 */ /* 0x001fca0000000000 */
[----:B------:R-:W0:Y:S01]  /*07f0*/  SHFL.BFLY PT, R6, R5, 0x4, 0x1f ;  /* 0x0c801f0005067f89 */ /* 0x000e2200000e0000 */
[----:B------:R-:W1:Y:S01]  /*0800*/  S2R R9, SR_TID.X ;  /* 0x0000000000097919 */ /* 0x000e620000002100 */
[----:B0-----:R-:W-:-:S05]  /*0810*/  FADD R6, R5, R6 ;  /* 0x0000000605067221 */ /* 0x001fca0000000000 */
[----:B------:R-:W0:Y:S02]  /*0820*/  SHFL.BFLY PT, R7, R6, 0x2, 0x1f ;  /* 0x0c401f0006077f89 */ /* 0x000e2400000e0000 */
[----:B0-----:R-:W-:-:S05]  /*0830*/  FADD R7, R6, R7 ;  /* 0x0000000706077221 */ /* 0x001fca0000000000 */
[----:B------:R-:W0:Y:S01]  /*0840*/  SHFL.BFLY PT, R8, R7, 0x1, 0x1f ;  /* 0x0c201f0007087f89 */ /* 0x000e2200000e0000 */
[----:B-1----:R-:W-:Y:S02]  /*0850*/  LOP3.LUT P0, RZ, R9, 0x1f, RZ, 0xc0, !PT ;  /* 0x0000001f09ff7812 */ /* 0x002fe4000780c0ff */
[----:B------:R-:W-:-:S04]  /*0860*/  SHF.R.U32.HI R3, RZ, 0x3, R9 ;  /* 0x00000003ff037819 */ /* 0x000fc80000011609 */
[----:B------:R-:W-:Y:S01]  /*0870*/  LOP3.LUT R3, R3, 0x3c, RZ, 0xc0, !PT ;  /* 0x0000003c03037812 */ /* 0x000fe200078ec0ff */
[----:B0-----:R-:W-:-:S06]  /*0880*/  FADD R8, R7, R8 ;  /* 0x0000000807087221 */ /* 0x001fcc0000000000 */
[----:B------:R-:W-:Y:S01]  /*0890*/  @!P0 STS [R3+UR4], R8 ;  /* 0x0000000803008988 */ /* 0x000fe20008000804 */
[----:B------:R-:W-:Y:S01]  /*08a0*/  BAR.SYNC.DEFER_BLOCKING 0x0 ;  /* 0x0000000000007b1d */ /* 0x000fe20000010000 */
[C---:B------:R-:W-:Y:S02]  /*08b0*/  ISETP.GE.AND P1, PT, R9.reuse, 0x10, PT ;  /* 0x000000100900780c */ /* 0x040fe40003f26270 */
[----:B------:R-:W-:-:S11]  /*08c0*/  SHF.L.U32 R11, R9, 0x2, RZ ;  /* 0x00000002090b7819 */ /* 0x000fd600000006ff */
[----:B------:R-:W0:Y:S04]  /*08d0*/  @!P1 LDS R2, [R11+UR4] ;  /* 0x000000040b029984 */ /* 0x000e280008000800 */
[----:B0-----:R-:W0:Y:S02]  /*08e0*/  SHFL.BFLY PT, R5, R2, 0x8, 0x1f ;  /* 0x0d001f0002057f89 */ /* 0x001e2400000e0000 */
[----:B0-----:R-:W-:-:S05]  /*08f0*/  FADD R5, R2, R5 ;  /* 0x0000000502057221 */ /* 0x001fca0000000000 */
[----:B------:R-:W0:Y:S02]  /*0900*/  SHFL.BFLY PT, R4, R5, 0x4, 0x1f ;  /* 0x0c801f0005047f89 */ /* 0x000e2400000e0000 */
[----:B0-----:R-:W-:-:S05]  /*0910*/  FADD R4, R5, R4 ;  /* 0x0000000405047221 */ /* 0x001fca0000000000 */
[----:B------:R-:W0:Y:S01]  /*0920*/  SHFL.BFLY PT, R7, R4, 0x2, 0x1f ;  /* 0x0c401f0004077f89 */ /* 0x000e2200000e0000 */
[----:B------:R-:W-:Y:S01]  /*0930*/  LOP3.LUT P0, RZ, R9, 0xf, RZ, 0xc0, !PT ;  /* 0x0000000f09ff7812 */ /* 0x000fe2000780c0ff */
[----:B0-----:R-:W-:-:S05]  /*0940*/  FADD R7, R4, R7 ;  /* 0x0000000704077221 */ /* 0x001fca0000000000 */
[----:B------:R-:W0:Y:S01]  /*0950*/  SHFL.BFLY PT, R6, R7, 0x1, 0x1f ;  /* 0x0c201f0007067f89 */ /* 0x000e2200000e0000 */
[C---:B------:R-:W-:Y:S02]  /*0960*/  ISETP.LT.AND P0, PT, R9.reuse, 0x10, !P0 ;  /* 0x000000100900780c */ /* 0x040fe40004701270 */
[----:B------:R-:W-:-:S04]  /*0970*/  LOP3.LUT P1, RZ, R9, 0x1ff, RZ, 0xc0, !PT ;  /* 0x000001ff09ff7812 */ /* 0x000fc8000782c0ff */
[----:B------:R-:W-:Y:S01]  /*0980*/  ISETP.LT.AND P1, PT, R0, 0x80, !P1 ;  /* 0x000000800000780c */ /* 0x000fe20004f21270 */
[----:B0-----:R-:W-:-:S06]  /*0990*/  FADD R6, R7, R6 ;  /* 0x0000000607067221 */ /* 0x001fcc0000000000 */
[----:B------:R0:W-:Y:S01]  /*09a0*/  @P0 STS [R11+UR4], R6 ;  /* 0x000000060b000988 */ /* 0x0001e20008000804 */
[----:B------:R-:W-:Y:S06]  /*09b0*/  BAR.SYNC.DEFER_BLOCKING 0x0 ;  /* 0x0000000000007b1d */ /* 0x000fec0000010000 */
[----:B0-----:R-:W-:Y:S05]  /*09c0*/  @!P1 EXIT ;  /* 0x000000000000994d */ /* 0x001fea0003800000 */
[----:B------:R-:W0:Y:S01]  /*09d0*/  LDS R5, [UR4] ;  /* 0x00000004ff057984 */ /* 0x000e220008000800 */
[----:B------:R-:W1:Y:S02]  /*09e0*/  LDC.64 R2, c[0x0][0x220] ;  /* 0x00008800ff027b82 */ /* 0x000e640000000a00 */
[----:B-1----:R-:W-:-:S05]  /*09f0*/  IMAD.WIDE R2, R0, 0x4, R2 ;  /* 0x0000000400027825 */ /* 0x002fca00078e0202 */
[----:B0-----:R-:W-:Y:S01]  /*0a00*/  STG.E desc[UR6][R2.64], R5 ;  /* 0x0000000502007986 */ /* 0x001fe2000c101906 */
[----:B------:R-:W-:Y:S05]  /*0a10*/  EXIT ;  /* 0x000000000000794d */ /* 0x000fea0003800000 */
.L_x_0:
[----:B------:R-:W-:-:S00]  /*0a20*/  BRA `(.L_x_0) ;  /* 0xfffffffc00fc7947 */ /* 0x000fc0000383ffff */
[----:B------:R-:W-:-:S00]  /*0a30*/  NOP ;  /* 0x0000000000007918 */ /* 0x000fc00000000000 */
        /* <DEDUP_REMOVED lines=12> */
.L_x_1:


//--------------------- .nv.shared.triton_red_fused_div_mse_loss_17 --------------------------
	.section	.nv.shared.triton_red_fused_div_mse_loss_17,"aw",@nobits
	.sectionflags	@""
	.align	16
	.zero		1024


//--------------------- .nv.constant0.triton_red_fused_div_mse_loss_17 --------------------------
	.section	.nv.constant0.triton_red_fused_div_mse_loss_17,"a",@progbits
	.sectionflags	@""
	.align	4
.nv.constant0.triton_red_fused_div_mse_loss_17:
	.zero		560
